//
// Generated by NVIDIA NVVM Compiler
//
// Compiler Build ID: CL-36424714
// Cuda compilation tools, release 13.0, V13.0.88
// Based on NVVM 20.0.0
//

.version 9.0
.target sm_100
.address_size 64

	// .globl	_Z12mandelKernelffffPiiii

.visible .entry _Z12mandelKernelffffPiiii(
	.param .f32 _Z12mandelKernelffffPiiii_param_0,
	.param .f32 _Z12mandelKernelffffPiiii_param_1,
	.param .f32 _Z12mandelKernelffffPiiii_param_2,
	.param .f32 _Z12mandelKernelffffPiiii_param_3,
	.param .u64 .ptr .align 1 _Z12mandelKernelffffPiiii_param_4,
	.param .u32 _Z12mandelKernelffffPiiii_param_5,
	.param .u32 _Z12mandelKernelffffPiiii_param_6,
	.param .u32 _Z12mandelKernelffffPiiii_param_7
)
{
	.reg .pred 	%p<7>;
	.reg .b32 	%r<19>;
	.reg .b32 	%f<27>;
	.reg .b64 	%rd<5>;

	ld.param.f32 	%f13, [_Z12mandelKernelffffPiiii_param_0];
	ld.param.f32 	%f14, [_Z12mandelKernelffffPiiii_param_1];
	ld.param.f32 	%f15, [_Z12mandelKernelffffPiiii_param_2];
	ld.param.f32 	%f16, [_Z12mandelKernelffffPiiii_param_3];
	ld.param.u64 	%rd1, [_Z12mandelKernelffffPiiii_param_4];
	ld.param.u32 	%r6, [_Z12mandelKernelffffPiiii_param_5];
	ld.param.u32 	%r7, [_Z12mandelKernelffffPiiii_param_7];
	mov.u32 	%r9, %ctaid.x;
	mov.u32 	%r10, %ntid.x;
	mov.u32 	%r11, %tid.x;
	mad.lo.s32 	%r1, %r9, %r10, %r11;
	mov.u32 	%r12, %ctaid.y;
	mov.u32 	%r13, %ntid.y;
	mov.u32 	%r14, %tid.y;
	mad.lo.s32 	%r2, %r12, %r13, %r14;
	cvt.rn.f32.s32 	%f17, %r1;
	fma.rn.f32 	%f26, %f15, %f17, %f13;
	cvt.rn.f32.u32 	%f18, %r2;
	fma.rn.f32 	%f25, %f16, %f18, %f14;
	mul.f32 	%f24, %f26, %f26;
	mul.f32 	%f23, %f25, %f25;
	add.f32 	%f19, %f24, %f23;
	setp.geu.f32 	%p1, %f19, 0f40800000;
	setp.lt.s32 	%p2, %r7, 1;
	mov.b32 	%r18, 0;
	or.pred  	%p3, %p1, %p2;
	@%p3 bra 	$L__BB0_3;
	mov.b32 	%r18, 0;
$L__BB0_2:
	sub.f32 	%f20, %f24, %f23;
	add.f32 	%f9, %f26, %f20;
	add.f32 	%f21, %f26, %f26;
	fma.rn.f32 	%f25, %f21, %f25, %f25;
	add.s32 	%r18, %r18, 1;
	mul.f32 	%f24, %f9, %f9;
	mul.f32 	%f23, %f25, %f25;
	add.f32 	%f22, %f24, %f23;
	setp.lt.f32 	%p4, %f22, 0f40800000;
	setp.lt.s32 	%p5, %r18, %r7;
	and.pred  	%p6, %p4, %p5;
	mov.f32 	%f26, %f9;
	@%p6 bra 	$L__BB0_2;
$L__BB0_3:
	cvta.to.global.u64 	%rd2, %rd1;
	mad.lo.s32 	%r16, %r6, %r2, %r1;
	mul.wide.s32 	%rd3, %r16, 4;
	add.s64 	%rd4, %rd2, %rd3;
	st.global.u32 	[%rd4], %r18;
	ret;

}


// ===== COMPILED SASS (sm_100) =====

	.target	sm_100

	.elftype	@"ET_EXEC"


//--------------------- .note.nv.tkinfo           --------------------------
	.section	.note.nv.tkinfo,"",@"SHT_NOTE"
	.sectionflags	@"SHF_NOTE_NV_TKINFO"
	.tkinfo
        /*0018*/ 	.word	0x00000002
        /*0030*/ 	.string	""
        /*0030*/ 	.string	"ptxas"
        /*0030*/ 	.string	"Cuda compilation tools, release 13.0, V13.0.88"
        /*0030*/ 	.string	"Build cuda_13.0.r13.0/compiler.36424714_0"
        /*0030*/ 	.string	"-arch sm_100 -m 64 "



//--------------------- .note.nv.cuinfo           --------------------------
	.section	.note.nv.cuinfo,"",@"SHT_NOTE"
	.sectionflags	@"SHF_NOTE_NV_CUINFO"
        /*0018*/ 	.short	0x0002
        /*001a*/ 	.short	0x0064
        /*001c*/ 	.short	0x0082
	.zero		2


//--------------------- .nv.info                  --------------------------
	.section	.nv.info,"",@"SHT_CUDA_INFO"
	.align	4


	//----- nvinfo : EIATTR_REGCOUNT
	.align		4
        /*0000*/ 	.byte	0x04, 0x2f
        /*0002*/ 	.short	(.L_1 - .L_0)
	.align		4
.L_0:
        /*0004*/ 	.word	index@(_Z12mandelKernelffffPiiii)
        /*0008*/ 	.word	0x0000000e


	//----- nvinfo : EIATTR_FRAME_SIZE
	.align		4
.L_1:
        /*000c*/ 	.byte	0x04, 0x11
        /*000e*/ 	.short	(.L_3 - .L_2)
	.align		4
.L_2:
        /*0010*/ 	.word	index@(_Z12mandelKernelffffPiiii)
        /*0014*/ 	.word	0x00000000


	//----- nvinfo : EIATTR_MIN_STACK_SIZE
	.align		4
.L_3:
        /*0018*/ 	.byte	0x04, 0x12
        /*001a*/ 	.short	(.L_5 - .L_4)
	.align		4
.L_4:
        /*001c*/ 	.word	index@(_Z12mandelKernelffffPiiii)
        /*0020*/ 	.word	0x00000000
.L_5:


//--------------------- .nv.compat                --------------------------
	.section	.nv.compat,"",@"SHT_CUDA_COMPAT_INFO"
	.align	4
        /*0000*/ 	.byte	0x02, 0x09, 0x00, 0x00, 0x02, 0x02, 0x01, 0x00, 0x02, 0x05, 0x05, 0x00, 0x03, 0x07, 0x01, 0x01
        /*0010*/ 	.byte	0x02, 0x03, 0x00, 0x00, 0x02, 0x06, 0x01, 0x00, 0x04, 0x0b, 0x08, 0x00, 0x01, 0x00, 0x00, 0x00
        /*0020*/ 	.byte	0x00, 0x00, 0x00, 0x00


//--------------------- .nv.info._Z12mandelKernelffffPiiii --------------------------
	.section	.nv.info._Z12mandelKernelffffPiiii,"",@"SHT_CUDA_INFO"
	.sectionflags	@""
	.align	4


	//----- nvinfo : EIATTR_CUDA_API_VERSION
	.align		4
        /*0000*/ 	.byte	0x04, 0x37
        /*0002*/ 	.short	(.L_7 - .L_6)
.L_6:
        /*0004*/ 	.word	0x00000082


	//----- nvinfo : EIATTR_KPARAM_INFO
	.align		4
.L_7:
        /*0008*/ 	.byte	0x04, 0x17
        /*000a*/ 	.short	(.L_9 - .L_8)
.L_8:
        /*000c*/ 	.word	0x00000000
        /*0010*/ 	.short	0x0007
        /*0012*/ 	.short	0x0020
        /*0014*/ 	.byte	0x00, 0xf0, 0x11, 0x00


	//----- nvinfo : EIATTR_KPARAM_INFO
	.align		4
.L_9:
        /*0018*/ 	.byte	0x04, 0x17
        /*001a*/ 	.short	(.L_11 - .L_10)
.L_10:
        /*001c*/ 	.word	0x00000000
        /*0020*/ 	.short	0x0006
        /*0022*/ 	.short	0x001c
        /*0024*/ 	.byte	0x00, 0xf0, 0x11, 0x00


	//----- nvinfo : EIATTR_KPARAM_INFO
	.align		4
.L_11:
        /*0028*/ 	.byte	0x04, 0x17
        /*002a*/ 	.short	(.L_13 - .L_12)
.L_12:
        /*002c*/ 	.word	0x00000000
        /*0030*/ 	.short	0x0005
        /*0032*/ 	.short	0x0018
        /*0034*/ 	.byte	0x00, 0xf0, 0x11, 0x00


	//----- nvinfo : EIATTR_KPARAM_INFO
	.align		4
.L_13:
        /*0038*/ 	.byte	0x04, 0x17
        /*003a*/ 	.short	(.L_15 - .L_14)
.L_14:
        /*003c*/ 	.word	0x00000000
        /*0040*/ 	.short	0x0004
        /*0042*/ 	.short	0x0010
        /*0044*/ 	.byte	0x00, 0xf5, 0x21, 0x00


	//----- nvinfo : EIATTR_KPARAM_INFO
	.align		4
.L_15:
        /*0048*/ 	.byte	0x04, 0x17
        /*004a*/ 	.short	(.L_17 - .L_16)
.L_16:
        /*004c*/ 	.word	0x00000000
        /*0050*/ 	.short	0x0003
        /*0052*/ 	.short	0x000c
        /*0054*/ 	.byte	0x00, 0xf0, 0x11, 0x00


	//----- nvinfo : EIATTR_KPARAM_INFO
	.align		4
.L_17:
        /*0058*/ 	.byte	0x04, 0x17
        /*005a*/ 	.short	(.L_19 - .L_18)
.L_18:
        /*005c*/ 	.word	0x00000000
        /*0060*/ 	.short	0x0002
        /*0062*/ 	.short	0x0008
        /*0064*/ 	.byte	0x00, 0xf0, 0x11, 0x00


	//----- nvinfo : EIATTR_KPARAM_INFO
	.align		4
.L_19:
        /*0068*/ 	.byte	0x04, 0x17
        /*006a*/ 	.short	(.L_21 - .L_20)
.L_20:
        /*006c*/ 	.word	0x00000000
        /*0070*/ 	.short	0x0001
        /*0072*/ 	.short	0x0004
        /*0074*/ 	.byte	0x00, 0xf0, 0x11, 0x00


	//----- nvinfo : EIATTR_KPARAM_INFO
	.align		4
.L_21:
        /*0078*/ 	.byte	0x04, 0x17
        /*007a*/ 	.short	(.L_23 - .L_22)
.L_22:
        /*007c*/ 	.word	0x00000000
        /*0080*/ 	.short	0x0000
        /*0082*/ 	.short	0x0000
        /*0084*/ 	.byte	0x00, 0xf0, 0x11, 0x00


	//----- nvinfo : EIATTR_SPARSE_MMA_MASK
	.align		4
.L_23:
        /*0088*/ 	.byte	0x03, 0x50
        /*008a*/ 	.short	0x0000


	//----- nvinfo : EIATTR_MAXREG_COUNT
	.align		4
        /*008c*/ 	.byte	0x03, 0x1b
        /*008e*/ 	.short	0x00ff


	//----- nvinfo : EIATTR_MERCURY_ISA_VERSION
	.align		4
        /*0090*/ 	.byte	0x03, 0x5f
        /*0092*/ 	.short	0x0101


	//----- nvinfo : EIATTR_VRC_CTA_INIT_COUNT
	.align		4
        /*0094*/ 	.byte	0x02, 0x4a
	.zero		1
	.zero		1


	//----- nvinfo : EIATTR_EXIT_INSTR_OFFSETS
	.align		4
        /*0098*/ 	.byte	0x04, 0x1c
        /*009a*/ 	.short	(.L_25 - .L_24)


	//   ....[0]....
.L_24:
        /*009c*/ 	.word	0x000002b0


	//----- nvinfo : EIATTR_CRS_STACK_SIZE
	.align		4
.L_25:
        /*00a0*/ 	.byte	0x04, 0x1e
        /*00a2*/ 	.short	(.L_27 - .L_26)
.L_26:
        /*00a4*/ 	.word	0x00000000


	//----- nvinfo : EIATTR_CBANK_PARAM_SIZE
	.align		4
.L_27:
        /*00a8*/ 	.byte	0x03, 0x19
        /*00aa*/ 	.short	0x0024


	//----- nvinfo : EIATTR_PARAM_CBANK
	.align		4
        /*00ac*/ 	.byte	0x04, 0x0a
        /*00ae*/ 	.short	(.L_29 - .L_28)
	.align		4
.L_28:
        /*00b0*/ 	.word	index@(.nv.constant0._Z12mandelKernelffffPiiii)
        /*00b4*/ 	.short	0x0380
        /*00b6*/ 	.short	0x0024


	//----- nvinfo : EIATTR_SW_WAR
	.align		4
.L_29:
        /*00b8*/ 	.byte	0x04, 0x36
        /*00ba*/ 	.short	(.L_31 - .L_30)
.L_30:
        /*00bc*/ 	.word	0x00000008
.L_31:


//--------------------- .nv.callgraph             --------------------------
	.section	.nv.callgraph,"",@"SHT_CUDA_CALLGRAPH"
	.align	4
	.sectionentsize	8
	.align		4
        /*0000*/ 	.word	0x00000000
	.align		4
        /*0004*/ 	.word	0xffffffff
	.align		4
        /*0008*/ 	.word	0x00000000
	.align		4
        /*000c*/ 	.word	0xfffffffe
	.align		4
        /*0010*/ 	.word	0x00000000
	.align		4
        /*0014*/ 	.word	0xfffffffd
	.align		4
        /*0018*/ 	.word	0x00000000
	.align		4
        /*001c*/ 	.word	0xfffffffc


//--------------------- .text._Z12mandelKernelffffPiiii --------------------------
	.section	.text._Z12mandelKernelffffPiiii,"ax",@progbits
	.align	128
        .global         _Z12mandelKernelffffPiiii
        .type           _Z12mandelKernelffffPiiii,@function
        .size           _Z12mandelKernelffffPiiii,(.L_x_4 - _Z12mandelKernelffffPiiii)
        .other          _Z12mandelKernelffffPiiii,@"STO_CUDA_ENTRY STV_DEFAULT"
_Z12mandelKernelffffPiiii:
.text._Z12mandelKernelffffPiiii:
[----:B------:R-:W-:Y:S01]  /*0000*/  LDC R1, c[0x0][0x37c] ;  /* 0x0000df00ff017b82 */ /* 0x000fe20000000800 */
[----:B------:R-:W0:Y:S07]  /*0010*/  S2R R3, SR_TID.X ;  /* 0x0000000000037919 */ /* 0x000e2e0000002100 */
[----:B------:R-:W0:Y:S01]  /*0020*/  S2UR UR4, SR_CTAID.X ;  /* 0x00000000000479c3 */ /* 0x000e220000002500 */
[----:B------:R-:W-:Y:S01]  /*0030*/  BSSY.RECONVERGENT B0, `(.L_x_0) ;  /* 0x0000022000007945 */ /* 0x000fe20003800200 */
[----:B------:R-:W1:Y:S06]  /*0040*/  S2R R2, SR_TID.Y ;  /* 0x0000000000027919 */ /* 0x000e6c0000002200 */
[----:B------:R-:W0:Y:S08]  /*0050*/  LDC R0, c[0x0][0x360] ;  /* 0x0000d800ff007b82 */ /* 0x000e300000000800 */
[----:B------:R-:W1:Y:S08]  /*0060*/  S2UR UR5, SR_CTAID.Y ;  /* 0x00000000000579c3 */ /* 0x000e700000002600 */
[----:B------:R-:W1:Y:S08]  /*0070*/  LDC R5, c[0x0][0x364] ;  /* 0x0000d900ff057b82 */ /* 0x000e700000000800 */
[----:B------:R-:W2:Y:S01]  /*0080*/  LDC.64 R8, c[0x0][0x380] ;  /* 0x0000e000ff087b82 */ /* 0x000ea20000000a00 */
[----:B0-----:R-:W-:-:S05]  /*0090*/  IMAD R0, R0, UR4, R3 ;  /* 0x0000000400007c24 */ /* 0x001fca000f8e0203 */
[----:B------:R-:W-:Y:S02]  /*00a0*/  I2FP.F32.S32 R3, R0 ;  /* 0x0000000000037245 */ /* 0x000fe40000201400 */
[----:B------:R-:W2:Y:S08]  /*00b0*/  LDC.64 R6, c[0x0][0x388] ;  /* 0x0000e200ff067b82 */ /* 0x000eb00000000a00 */
[----:B------:R-:W0:Y:S01]  /*00c0*/  LDC R10, c[0x0][0x3a0] ;  /* 0x0000e800ff0a7b82 */ /* 0x000e220000000800 */
[----:B-1----:R-:W-:-:S05]  /*00d0*/  IMAD R5, R5, UR5, R2 ;  /* 0x0000000505057c24 */ /* 0x002fca000f8e0202 */
[----:B------:R-:W-:Y:S01]  /*00e0*/  I2FP.F32.U32 R2, R5 ;  /* 0x0000000500027245 */ /* 0x000fe20000201000 */
[----:B--2---:R-:W-:-:S04]  /*00f0*/  FFMA R4, R3, R6, R8 ;  /* 0x0000000603047223 */ /* 0x004fc80000000008 */
[----:B------:R-:W-:Y:S02]  /*0100*/  FFMA R6, R2, R7, R9 ;  /* 0x0000000702067223 */ /* 0x000fe40000000009 */
[----:B------:R-:W1:Y:S01]  /*0110*/  LDC.64 R2, c[0x0][0x390] ;  /* 0x0000e400ff027b82 */ /* 0x000e620000000a00 */
[----:B------:R-:W-:Y:S01]  /*0120*/  FMUL R7, R4, R4 ;  /* 0x0000000404077220 */ /* 0x000fe20000400000 */
[----:B------:R-:W-:Y:S01]  /*0130*/  FMUL R8, R6, R6 ;  /* 0x0000000606087220 */ /* 0x000fe20000400000 */
[----:B0-----:R-:W-:-:S03]  /*0140*/  ISETP.GE.AND P0, PT, R10, 0x1, PT ;  /* 0x000000010a00780c */ /* 0x001fc60003f06270 */
[----:B------:R-:W-:-:S05]  /*0150*/  FADD R9, R7, R8 ;  /* 0x0000000807097221 */ /* 0x000fca0000000000 */
[----:B------:R-:W-:Y:S01]  /*0160*/  FSETP.GEU.OR P0, PT, R9, 4, !P0 ;  /* 0x408000000900780b */ /* 0x000fe2000470e400 */
[----:B------:R-:W-:-:S12]  /*0170*/  HFMA2 R9, -RZ, RZ, 0, 0 ;  /* 0x00000000ff097431 */ /* 0x000fd800000001ff */
[----:B------:R-:W-:Y:S05]  /*0180*/  @P0 BRA `(.L_x_1) ;  /* 0x0000000000300947 */ /* 0x000fea0003800000 */
[----:B------:R-:W-:-:S07]  /*0190*/  MOV R9, RZ ;  /* 0x000000ff00097202 */ /* 0x000fce0000000f00 */
.L_x_2:
[----:B------:R-:W-:Y:S01]  /*01a0*/  FADD R7, -R8, R7 ;  /* 0x0000000708077221 */ /* 0x000fe20000000100 */
[--C-:B------:R-:W-:Y:S01]  /*01b0*/  FADD R11, R4, R4.reuse ;  /* 0x00000004040b7221 */ /* 0x100fe20000000000 */
[----:B------:R-:W-:Y:S02]  /*01c0*/  IADD3 R9, PT, PT, R9, 0x1, RZ ;  /* 0x0000000109097810 */ /* 0x000fe40007ffe0ff */
[----:B------:R-:W-:Y:S01]  /*01d0*/  FADD R4, R7, R4 ;  /* 0x0000000407047221 */ /* 0x000fe20000000000 */
[----:B------:R-:W-:Y:S01]  /*01e0*/  FFMA R6, R11, R6, R6 ;  /* 0x000000060b067223 */ /* 0x000fe20000000006 */
[----:B------:R-:W-:Y:S02]  /*01f0*/  ISETP.GE.AND P0, PT, R9, R10, PT ;  /* 0x0000000a0900720c */ /* 0x000fe40003f06270 */
[----:B------:R-:W-:Y:S01]  /*0200*/  FMUL R7, R4, R4 ;  /* 0x0000000404077220 */ /* 0x000fe20000400000 */
[----:B------:R-:W-:-:S04]  /*0210*/  FMUL R8, R6, R6 ;  /* 0x0000000606087220 */ /* 0x000fc80000400000 */
[----:B------:R-:W-:-:S05]  /*0220*/  FADD R11, R7, R8 ;  /* 0x00000008070b7221 */ /* 0x000fca0000000000 */
[----:B------:R-:W-:-:S13]  /*0230*/  FSETP.LT.AND P1, PT, R11, 4, PT ;  /* 0x408000000b00780b */ /* 0x000fda0003f21000 */
[----:B------:R-:W-:Y:S05]  /*0240*/  @!P0 BRA P1, `(.L_x_2) ;  /* 0xfffffffc00d48947 */ /* 0x000fea000083ffff */
.L_x_1:
[----:B------:R-:W-:Y:S05]  /*0250*/  BSYNC.RECONVERGENT B0 ;  /* 0x0000000000007941 */ /* 0x000fea0003800200 */
.L_x_0:
[----:B------:R-:W0:Y:S01]  /*0260*/  LDCU UR6, c[0x0][0x398] ;  /* 0x00007300ff0677ac */ /* 0x000e220008000800 */
[----:B------:R-:W2:Y:S01]  /*0270*/  LDCU.64 UR4, c[0x0][0x358] ;  /* 0x00006b00ff0477ac */ /* 0x000ea20008000a00 */
[----:B0-----:R-:W-:-:S04]  /*0280*/  IMAD R5, R5, UR6, R0 ;  /* 0x0000000605057c24 */ /* 0x001fc8000f8e0200 */
[----:B-1----:R-:W-:-:S05]  /*0290*/  IMAD.WIDE R2, R5, 0x4, R2 ;  /* 0x0000000405027825 */ /* 0x002fca00078e0202 */
[----:B--2---:R-:W-:Y:S01]  /*02a0*/  STG.E desc[UR4][R2.64], R9 ;  /* 0x0000000902007986 */ /* 0x004fe2000c101904 */
[----:B------:R-:W-:Y:S05]  /*02b0*/  EXIT ;  /* 0x000000000000794d */ /* 0x000fea0003800000 */
.L_x_3:
[----:B------:R-:W-:-:S00]  /*02c0*/  BRA `(.L_x_3) ;  /* 0xfffffffc00fc7947 */ /* 0x000fc0000383ffff */
[----:B------:R-:W-:-:S00]  /*02d0*/  NOP ;  /* 0x0000000000007918 */ /* 0x000fc00000000000 */
        /* <DEDUP_REMOVED lines=10> */
.L_x_4:


//--------------------- .nv.shared.reserved.0     --------------------------
	.section	.nv.shared.reserved.0,"aw",@nobits
	.weak		__nv_reservedSMEM_offset_0_alias
	.size		__nv_reservedSMEM_offset_0_alias, 0, 64
	.other		__nv_reservedSMEM_offset_0_alias,@"STO_CUDA_RESERVED_SHARED STV_DEFAULT"
__nv_reservedSMEM_offset_0_alias:
	.zero		0
	.zero		64


//--------------------- .nv.constant0._Z12mandelKernelffffPiiii --------------------------
	.section	.nv.constant0._Z12mandelKernelffffPiiii,"a",@progbits
	.sectionflags	@""
	.align	4
.nv.constant0._Z12mandelKernelffffPiiii:
	.zero		932


//--------------------- SYMBOLS --------------------------

	.type		.nv.reservedSmem.offset0,@object
	.size		.nv.reservedSmem.offset0,0x4
